	.headerflags	@"EF_CUDA_TEXMODE_UNIFIED EF_CUDA_64BIT_ADDRESS EF_CUDA_ACCELERATORS EF_CUDA_SM90 EF_CUDA_VIRTUAL_SM(EF_CUDA_SM90)"
	.elftype	@"ET_EXEC"


//--------------------- .nv.info                  --------------------------
	.section	.nv.info,"",@"SHT_CUDA_INFO"
	.align	4


	//----- nvinfo : EIATTR_REGCOUNT
	.align		4
        /*0000*/ 	.byte	0x04, 0x2f
        /*0002*/ 	.short	(.L_1 - .L_0)
	.align		4
.L_0:
        /*0004*/ 	.word	index@(triton_poi_fused_convolution_14)
        /*0008*/ 	.word	0x00000020


	//----- nvinfo : EIATTR_MIN_STACK_SIZE
	.align		4
.L_1:
        /*000c*/ 	.byte	0x04, 0x12
        /*000e*/ 	.short	(.L_3 - .L_2)
	.align		4
.L_2:
        /*0010*/ 	.word	index@(triton_poi_fused_convolution_14)
        /*0014*/ 	.word	0x00000000


	//----- nvinfo : EIATTR_FRAME_SIZE
	.align		4
.L_3:
        /*0018*/ 	.byte	0x04, 0x11
        /*001a*/ 	.short	(.L_5 - .L_4)
	.align		4
.L_4:
        /*001c*/ 	.word	index@(triton_poi_fused_convolution_14)
        /*0020*/ 	.word	0x00000000


	//----- nvinfo : EIATTR_MIN_STACK_SIZE
	.align		4
.L_5:
        /*0024*/ 	.byte	0x04, 0x12
        /*0026*/ 	.short	(.L_7 - .L_6)
	.align		4
.L_6:
        /*0028*/ 	.word	index@(triton_poi_fused_convolution_14)
        /*002c*/ 	.word	0x00000000
.L_7:


//--------------------- .nv.info.triton_poi_fused_convolution_14 --------------------------
	.section	.nv.info.triton_poi_fused_convolution_14,"",@"SHT_CUDA_INFO"
	.sectionflags	@""
	.align	4


	//----- nvinfo : EIATTR_CUDA_API_VERSION
	.align		4
        /*0000*/ 	.byte	0x04, 0x37
        /*0002*/ 	.short	(.L_9 - .L_8)
.L_8:
        /*0004*/ 	.word	0x0000007c


	//----- nvinfo : EIATTR_KPARAM_INFO
	.align		4
.L_9:
        /*0008*/ 	.byte	0x04, 0x17
        /*000a*/ 	.short	(.L_11 - .L_10)
.L_10:
        /*000c*/ 	.word	0x00000000
        /*0010*/ 	.short	0x0004
        /*0012*/ 	.short	0x001c
        /*0014*/ 	.byte	0x00, 0xf0, 0x11, 0x00


	//----- nvinfo : EIATTR_KPARAM_INFO
	.align		4
.L_11:
        /*0018*/ 	.byte	0x04, 0x17
        /*001a*/ 	.short	(.L_13 - .L_12)
.L_12:
        /*001c*/ 	.word	0x00000000
        /*0020*/ 	.short	0x0003
        /*0022*/ 	.short	0x0018
        /*0024*/ 	.byte	0x00, 0xf0, 0x11, 0x00


	//----- nvinfo : EIATTR_KPARAM_INFO
	.align		4
.L_13:
        /*0028*/ 	.byte	0x04, 0x17
        /*002a*/ 	.short	(.L_15 - .L_14)
.L_14:
        /*002c*/ 	.word	0x00000000
        /*0030*/ 	.short	0x0002
        /*0032*/ 	.short	0x0010
        /*0034*/ 	.byte	0x00, 0xf4, 0x21, 0x00


	//----- nvinfo : EIATTR_KPARAM_INFO
	.align		4
.L_15:
        /*0038*/ 	.byte	0x04, 0x17
        /*003a*/ 	.short	(.L_17 - .L_16)
.L_16:
        /*003c*/ 	.word	0x00000000
        /*0040*/ 	.short	0x0001
        /*0042*/ 	.short	0x0008
        /*0044*/ 	.byte	0x00, 0xf4, 0x21, 0x00


	//----- nvinfo : EIATTR_KPARAM_INFO
	.align		4
.L_17:
        /*0048*/ 	.byte	0x04, 0x17
        /*004a*/ 	.short	(.L_19 - .L_18)
.L_18:
        /*004c*/ 	.word	0x00000000
        /*0050*/ 	.short	0x0000
        /*0052*/ 	.short	0x0000
        /*0054*/ 	.byte	0x00, 0xf4, 0x21, 0x00


	//----- nvinfo : EIATTR_SPARSE_MMA_MASK
	.align		4
.L_19:
        /*0058*/ 	.byte	0x03, 0x50
        /*005a*/ 	.short	0x0000


	//----- nvinfo : EIATTR_MAXREG_COUNT
	.align		4
        /*005c*/ 	.byte	0x03, 0x1b
        /*005e*/ 	.short	0x00ff


	//----- nvinfo : EIATTR_EXIT_INSTR_OFFSETS
	.align		4
        /*0060*/ 	.byte	0x04, 0x1c
        /*0062*/ 	.short	(.L_21 - .L_20)


	//   ....[0]....
.L_20:
        /*0064*/ 	.word	0x00000770


	//   ....[1]....
        /*0068*/ 	.word	0x00000790


	//----- nvinfo : EIATTR_REQNTID
	.align		4
.L_21:
        /*006c*/ 	.byte	0x04, 0x10
        /*006e*/ 	.short	(.L_23 - .L_22)
.L_22:
        /*0070*/ 	.word	0x00000100
        /*0074*/ 	.word	0x00000001
        /*0078*/ 	.word	0x00000001


	//----- nvinfo : EIATTR_CBANK_PARAM_SIZE
	.align		4
.L_23:
        /*007c*/ 	.byte	0x03, 0x19
        /*007e*/ 	.short	0x0020


	//----- nvinfo : EIATTR_PARAM_CBANK
	.align		4
        /*0080*/ 	.byte	0x04, 0x0a
        /*0082*/ 	.short	(.L_25 - .L_24)
	.align		4
.L_24:
        /*0084*/ 	.word	index@(.nv.constant0.triton_poi_fused_convolution_14)
        /*0088*/ 	.short	0x0210
        /*008a*/ 	.short	0x0020


	//----- nvinfo : EIATTR_SW_WAR
	.align		4
.L_25:
        /*008c*/ 	.byte	0x04, 0x36
        /*008e*/ 	.short	(.L_27 - .L_26)
.L_26:
        /*0090*/ 	.word	0x00000008
.L_27:


//--------------------- .nv.callgraph             --------------------------
	.section	.nv.callgraph,"",@"SHT_CUDA_CALLGRAPH"
	.align	4
	.sectionentsize	8
	.align		4
        /*0000*/ 	.word	0x00000000
	.align		4
        /*0004*/ 	.word	0xffffffff
	.align		4
        /*0008*/ 	.word	0x00000000
	.align		4
        /*000c*/ 	.word	0xfffffffe
	.align		4
        /*0010*/ 	.word	0x00000000
	.align		4
        /*0014*/ 	.word	0xfffffffd
	.align		4
        /*0018*/ 	.word	0x00000000
	.align		4
        /*001c*/ 	.word	0xfffffffc


//--------------------- .text.triton_poi_fused_convolution_14 --------------------------
	.section	.text.triton_poi_fused_convolution_14,"ax",@progbits
	.sectionflags	@"SHF_BARRIERS=1"
	.align	128
        .global         triton_poi_fused_convolution_14
        .type           triton_poi_fused_convolution_14,@function
        .size           triton_poi_fused_convolution_14,(.L_x_1 - triton_poi_fused_convolution_14)
        .other          triton_poi_fused_convolution_14,@"STO_CUDA_ENTRY STV_DEFAULT"
triton_poi_fused_convolution_14:
.text.triton_poi_fused_convolution_14:
[----:B------:R-:W0:Y:S01]  /*0000*/  LDC R1, c[0x0][0x28] ;  /* 0x00000a00ff017b82 */ /* 0x000e220000000800 */
[----:B------:R-:W1:Y:S07]  /*0010*/  S2R R26, SR_TID.X ;  /* 0x00000000001a7919 */ /* 0x000e6e0000002100 */
[----:B------:R-:W2:Y:S01]  /*0020*/  LDC.64 R18, c[0x0][0x210] ;  /* 0x00008400ff127b82 */ /* 0x000ea20000000a00 */
[----:B------:R-:W-:Y:S02]  /*0030*/  CS2R R6, SRZ ;  /* 0x0000000000067805 */ /* 0x000fe4000001ff00 */
[----:B------:R-:W-:Y:S01]  /*0040*/  CS2R R8, SRZ ;  /* 0x0000000000087805 */ /* 0x000fe2000001ff00 */
[----:B------:R-:W3:Y:S01]  /*0050*/  S2R R24, SR_CTAID.Y ;  /* 0x0000000000187919 */ /* 0x000ee20000002600 */
[----:B------:R-:W4:Y:S01]  /*0060*/  S2R R2, SR_CTAID.X ;  /* 0x0000000000027919 */ /* 0x000f220000002500 */
[----:B------:R-:W-:Y:S01]  /*0070*/  CS2R R10, SRZ ;  /* 0x00000000000a7805 */ /* 0x000fe2000001ff00 */
[----:B------:R-:W-:Y:S01]  /*0080*/  ULDC.64 UR6, c[0x0][0x208] ;  /* 0x0000820000067ab9 */ /* 0x000fe20000000a00 */
[----:B-1----:R-:W-:Y:S01]  /*0090*/  IMAD.SHL.U32 R0, R26, 0x4, RZ ;  /* 0x000000041a007824 */ /* 0x002fe200078e00ff */
[----:B------:R-:W-:Y:S01]  /*00a0*/  SHF.R.U32.HI R16, RZ, 0x6, R26 ;  /* 0x00000006ff107819 */ /* 0x000fe2000001161a */
[----:B---3--:R-:W-:-:S03]  /*00b0*/  IMAD.SHL.U32 R3, R24, 0x10, RZ ;  /* 0x0000001018037824 */ /* 0x008fc600078e00ff */
[----:B------:R-:W-:Y:S02]  /*00c0*/  LOP3.LUT R5, R0, 0xfc, RZ, 0xc0, !PT ;  /* 0x000000fc00057812 */ /* 0x000fe400078ec0ff */
[----:B------:R-:W-:Y:S02]  /*00d0*/  SGXT.U32 R16, R16, 0x2 ;  /* 0x000000021010781a */ /* 0x000fe40000000000 */
[----:B----4-:R-:W-:Y:S02]  /*00e0*/  PRMT R5, R5, 0x6540, R2 ;  /* 0x0000654005057816 */ /* 0x010fe40000000002 */
[----:B------:R-:W-:Y:S02]  /*00f0*/  LOP3.LUT R4, R3, R16, RZ, 0xfc, !PT ;  /* 0x0000001003047212 */ /* 0x000fe400078efcff */
[----:B------:R-:W-:-:S03]  /*0100*/  ISETP.GE.AND P0, PT, R5, 0x100, PT ;  /* 0x000001000500780c */ /* 0x000fc60003f06270 */
[----:B------:R-:W-:Y:S01]  /*0110*/  IMAD R17, R4, 0x100, R5 ;  /* 0x0000010004117824 */ /* 0x000fe200078e0205 */
[----:B------:R-:W-:-:S03]  /*0120*/  CS2R R4, SRZ ;  /* 0x0000000000047805 */ /* 0x000fc6000001ff00 */
[C---:B------:R-:W-:Y:S02]  /*0130*/  VIADD R21, R17.reuse, 0x400 ;  /* 0x0000040011157836 */ /* 0x040fe40000000000 */
[----:B--2---:R-:W-:-:S04]  /*0140*/  IMAD.WIDE R22, R17, 0x4, R18 ;  /* 0x0000000411167825 */ /* 0x004fc800078e0212 */
[--C-:B------:R-:W-:Y:S01]  /*0150*/  IMAD.WIDE R20, R21, 0x4, R18.reuse ;  /* 0x0000000415147825 */ /* 0x100fe200078e0212 */
[----:B------:R1:W2:Y:S01]  /*0160*/  @!P0 LDG.E.EL.128 R4, desc[UR6][R22.64] ;  /* 0x0000000616048981 */ /* 0x0002a2000c2e1d00 */
[----:B------:R-:W-:Y:S02]  /*0170*/  CS2R R12, SRZ ;  /* 0x00000000000c7805 */ /* 0x000fe4000001ff00 */
[----:B------:R-:W-:Y:S01]  /*0180*/  CS2R R14, SRZ ;  /* 0x00000000000e7805 */ /* 0x000fe2000001ff00 */
[C---:B------:R-:W-:Y:S01]  /*0190*/  VIADD R29, R17.reuse, 0x800 ;  /* 0x00000800111d7836 */ /* 0x040fe20000000000 */
[----:B------:R3:W4:Y:S01]  /*01a0*/  @!P0 LDG.E.EL.128 R8, desc[UR6][R20.64] ;  /* 0x0000000614088981 */ /* 0x000722000c2e1d00 */
[----:B------:R-:W-:Y:S02]  /*01b0*/  VIADD R17, R17, 0xc00 ;  /* 0x00000c0011117836 */ /* 0x000fe40000000000 */
[----:B------:R-:W-:Y:S01]  /*01c0*/  IMAD.WIDE R28, R29, 0x4, R18 ;  /* 0x000000041d1c7825 */ /* 0x000fe200078e0212 */
[----:B-1----:R-:W-:-:S03]  /*01d0*/  CS2R R22, SRZ ;  /* 0x0000000000167805 */ /* 0x002fc6000001ff00 */
[----:B------:R-:W-:Y:S01]  /*01e0*/  IMAD.WIDE R18, R17, 0x4, R18 ;  /* 0x0000000411127825 */ /* 0x000fe200078e0212 */
[----:B------:R-:W5:Y:S01]  /*01f0*/  @!P0 LDG.E.EL.128 R12, desc[UR6][R28.64] ;  /* 0x000000061c0c8981 */ /* 0x000f62000c2e1d00 */
[----:B---3--:R-:W-:-:S06]  /*0200*/  CS2R R20, SRZ ;  /* 0x0000000000147805 */ /* 0x008fcc000001ff00 */
[----:B------:R-:W3:Y:S01]  /*0210*/  @!P0 LDG.E.EL.128 R20, desc[UR6][R18.64] ;  /* 0x0000000612148981 */ /* 0x000ee2000c2e1d00 */
[----:B------:R-:W1:Y:S01]  /*0220*/  S2UR UR5, SR_CgaCtaId ;  /* 0x00000000000579c3 */ /* 0x000e620000008800 */
[----:B------:R-:W-:Y:S01]  /*0230*/  IMAD.SHL.U32 R17, R26, 0x40, RZ ;  /* 0x000000401a117824 */ /* 0x000fe200078e00ff */
[----:B------:R-:W1:Y:S01]  /*0240*/  S2R R25, SR_TID.X ;  /* 0x0000000000197919 */ /* 0x000e620000002100 */
[----:B------:R-:W-:-:S03]  /*0250*/  UMOV UR4, 0x400 ;  /* 0x0000040000047882 */ /* 0x000fc60000000000 */
[----:B------:R-:W-:-:S04]  /*0260*/  LOP3.LUT R17, R17, 0xfc0, RZ, 0xc0, !PT ;  /* 0x00000fc011117812 */ /* 0x000fc800078ec0ff */
[----:B------:R-:W-:Y:S01]  /*0270*/  LOP3.LUT R16, R17, R16, RZ, 0xfc, !PT ;  /* 0x0000001011107212 */ /* 0x000fe200078efcff */
[----:B-1----:R-:W-:-:S06]  /*0280*/  UPRMT UR4, UR5, 0x654, UR4 ;  /* 0x0000065405047896 */ /* 0x002fcc0008000004 */
[----:B------:R-:W-:-:S04]  /*0290*/  VIADD R17, R17, UR4 ;  /* 0x0000000411117c36 */ /* 0x000fc80008000000 */
[----:B------:R-:W-:Y:S01]  /*02a0*/  IMAD R27, R16, 0x4, R17 ;  /* 0x00000004101b7824 */ /* 0x000fe200078e0211 */
[----:B------:R-:W-:Y:S02]  /*02b0*/  LOP3.LUT R3, R3, 0xc, R0, 0xf8, !PT ;  /* 0x0000000c03037812 */ /* 0x000fe400078ef800 */
[----:B------:R-:W-:Y:S02]  /*02c0*/  LOP3.LUT R0, R0, 0x3fc, RZ, 0xc0, !PT ;  /* 0x000003fc00007812 */ /* 0x000fe400078ec0ff */
[----:B0-----:R-:W-:Y:S02]  /*02d0*/  LOP3.LUT R16, R25, 0xfc, RZ, 0xc0, !PT ;  /* 0x000000fc19107812 */ /* 0x001fe400078ec0ff */
[----:B------:R-:W-:Y:S01]  /*02e0*/  SHF.R.U32.HI R26, RZ, 0x2, R26 ;  /* 0x00000002ff1a7819 */ /* 0x000fe2000001161a */
[----:B--2---:R0:W-:Y:S04]  /*02f0*/  STS [R27], R4 ;  /* 0x000000041b007388 */ /* 0x0041e80000000800 */
[----:B------:R-:W-:Y:S04]  /*0300*/  STS [R27+0x50], R5 ;  /* 0x000050051b007388 */ /* 0x000fe80000000800 */
[----:B------:R-:W-:Y:S04]  /*0310*/  STS [R27+0xa0], R6 ;  /* 0x0000a0061b007388 */ /* 0x000fe80000000800 */
[----:B------:R1:W-:Y:S04]  /*0320*/  STS [R27+0xf0], R7 ;  /* 0x0000f0071b007388 */ /* 0x0003e80000000800 */
[----:B----4-:R2:W-:Y:S04]  /*0330*/  STS [R27+0x10], R8 ;  /* 0x000010081b007388 */ /* 0x0105e80000000800 */
[----:B------:R4:W-:Y:S04]  /*0340*/  STS [R27+0x60], R9 ;  /* 0x000060091b007388 */ /* 0x0009e80000000800 */
[----:B------:R-:W-:Y:S04]  /*0350*/  STS [R27+0xb0], R10 ;  /* 0x0000b00a1b007388 */ /* 0x000fe80000000800 */
[----:B------:R-:W-:Y:S04]  /*0360*/  STS [R27+0x100], R11 ;  /* 0x0001000b1b007388 */ /* 0x000fe80000000800 */
[----:B-----5:R5:W-:Y:S04]  /*0370*/  STS [R27+0x20], R12 ;  /* 0x0000200c1b007388 */ /* 0x020be80000000800 */
[----:B------:R-:W-:Y:S04]  /*0380*/  STS [R27+0x70], R13 ;  /* 0x0000700d1b007388 */ /* 0x000fe80000000800 */
[----:B------:R-:W-:Y:S04]  /*0390*/  STS [R27+0xc0], R14 ;  /* 0x0000c00e1b007388 */ /* 0x000fe80000000800 */
[----:B------:R-:W-:Y:S04]  /*03a0*/  STS [R27+0x110], R15 ;  /* 0x0001100f1b007388 */ /* 0x000fe80000000800 */
[----:B---3--:R3:W-:Y:S04]  /*03b0*/  STS [R27+0x30], R20 ;  /* 0x000030141b007388 */ /* 0x0087e80000000800 */
[----:B------:R-:W-:Y:S04]  /*03c0*/  STS [R27+0x80], R21 ;  /* 0x000080151b007388 */ /* 0x000fe80000000800 */
[----:B------:R-:W-:Y:S04]  /*03d0*/  STS [R27+0xd0], R22 ;  /* 0x0000d0161b007388 */ /* 0x000fe80000000800 */
[----:B------:R-:W-:Y:S01]  /*03e0*/  STS [R27+0x120], R23 ;  /* 0x000120171b007388 */ /* 0x000fe20000000800 */
[----:B0-----:R-:W-:-:S02]  /*03f0*/  LOP3.LUT R4, R0, 0x400, RZ, 0xfc, !PT ;  /* 0x0000040000047812 */ /* 0x001fc400078efcff */
[----:B-1----:R-:W-:Y:S02]  /*0400*/  SHF.R.S32.HI R7, RZ, 0x1b, R24 ;  /* 0x0000001bff077819 */ /* 0x002fe40000011418 */
[----:B------:R-:W-:Y:S01]  /*0410*/  LOP3.LUT R6, R4, 0x7f0, RZ, 0xc0, !PT ;  /* 0x000007f004067812 */ /* 0x000fe200078ec0ff */
[----:B------:R-:W0:Y:S01]  /*0420*/  LDC.64 R24, c[0x0][0x218] ;  /* 0x00008600ff187b82 */ /* 0x000e220000000a00 */
[C---:B--2---:R-:W-:Y:S02]  /*0430*/  LOP3.LUT R8, R0.reuse, 0x800, RZ, 0xfc, !PT ;  /* 0x0000080000087812 */ /* 0x044fe400078efcff */
[----:B----4-:R-:W-:Y:S02]  /*0440*/  LOP3.LUT R9, R0, 0xc00, RZ, 0xfc, !PT ;  /* 0x00000c0000097812 */ /* 0x010fe400078efcff */
[----:B------:R-:W-:Y:S02]  /*0450*/  LEA R5, R16, UR4, 0x2 ;  /* 0x0000000410057c11 */ /* 0x000fe4000f8e10ff */
[----:B------:R-:W-:Y:S01]  /*0460*/  SGXT R4, R7, 0x1 ;  /* 0x000000010704781a */ /* 0x000fe20000000200 */
[----:B------:R-:W-:Y:S01]  /*0470*/  VIADD R7, R6, UR4 ;  /* 0x0000000406077c36 */ /* 0x000fe20008000000 */
[----:B------:R-:W-:-:S02]  /*0480*/  LOP3.LUT R8, R8, 0xbf0, RZ, 0xc0, !PT ;  /* 0x00000bf008087812 */ /* 0x000fc400078ec0ff */
[----:B------:R-:W-:Y:S01]  /*0490*/  LOP3.LUT R9, R9, 0xff0, RZ, 0xc0, !PT ;  /* 0x00000ff009097812 */ /* 0x000fe200078ec0ff */
[C---:B------:R-:W-:Y:S01]  /*04a0*/  IMAD R5, R0.reuse, 0x4, R5 ;  /* 0x0000000400057824 */ /* 0x040fe200078e0205 */
[----:B------:R-:W-:Y:S01]  /*04b0*/  BAR.SYNC.DEFER_BLOCKING 0x0 ;  /* 0x0000000000007b1d */ /* 0x000fe20000010000 */
[----:B-----5:R-:W-:Y:S01]  /*04c0*/  IMAD R12, R0, 0x4, R7 ;  /* 0x00000004000c7824 */ /* 0x020fe200078e0207 */
[----:B------:R-:W-:Y:S01]  /*04d0*/  LEA.HI R4, R4, R3, RZ, 0x8 ;  /* 0x0000000304047211 */ /* 0x000fe200078f40ff */
[----:B------:R-:W-:Y:S02]  /*04e0*/  VIADD R7, R8, UR4 ;  /* 0x0000000408077c36 */ /* 0x000fe40008000000 */
[----:B------:R-:W-:Y:S02]  /*04f0*/  VIADD R9, R9, UR4 ;  /* 0x0000000409097c36 */ /* 0x000fe40008000000 */
[----:B------:R-:W-:Y:S02]  /*0500*/  IMAD R8, R0, 0x4, R7 ;  /* 0x0000000400087824 */ /* 0x000fe400078e0207 */
[----:B------:R-:W-:-:S02]  /*0510*/  IMAD.SHL.U32 R6, R4, 0x100, RZ ;  /* 0x0000010004067824 */ /* 0x000fc400078e00ff */
[----:B------:R-:W-:Y:S01]  /*0520*/  IMAD R7, R0, 0x4, R9 ;  /* 0x0000000400077824 */ /* 0x000fe200078e0209 */
[----:B------:R-:W-:Y:S02]  /*0530*/  LOP3.LUT R0, R4, 0xffffff00, RZ, 0xc0, !PT ;  /* 0xffffff0004007812 */ /* 0x000fe400078ec0ff */
[----:B---3--:R-:W-:Y:S01]  /*0540*/  LOP3.LUT R20, R6, 0xffff0000, RZ, 0xc0, !PT ;  /* 0xffff000006147812 */ /* 0x008fe200078ec0ff */
[----:B------:R1:W2:Y:S04]  /*0550*/  LDS.128 R16, [R5] ;  /* 0x0000000005107984 */ /* 0x0002a80000000c00 */
[----:B------:R-:W3:Y:S01]  /*0560*/  LDS.128 R12, [R12+0x1000] ;  /* 0x001000000c0c7984 */ /* 0x000ee20000000c00 */
[----:B-1----:R-:W-:-:S03]  /*0570*/  SGXT.U32 R5, R26, 0x6 ;  /* 0x000000061a05781a */ /* 0x002fc60000000000 */
[----:B------:R-:W1:Y:S01]  /*0580*/  LDS.128 R8, [R8+0x2000] ;  /* 0x0020000008087984 */ /* 0x000e620000000c00 */
[----:B------:R-:W-:-:S03]  /*0590*/  PRMT R2, R5, 0x6540, R2 ;  /* 0x0000654005027816 */ /* 0x000fc60000000002 */
[----:B------:R-:W4:Y:S01]  /*05a0*/  LDS.128 R4, [R7+0x3000] ;  /* 0x0030000007047984 */ /* 0x000f220000000c00 */
[----:B------:R-:W-:Y:S02]  /*05b0*/  IADD3 R3, R20, R3, -R0 ;  /* 0x0000000314037210 */ /* 0x000fe40007ffe800 */
[----:B------:R-:W5:Y:S01]  /*05c0*/  LDC.64 R20, c[0x0][0x220] ;  /* 0x00008800ff147b82 */ /* 0x000f620000000a00 */
[C---:B------:R-:W-:Y:S02]  /*05d0*/  ISETP.GE.AND P0, PT, R2.reuse, 0x100, PT ;  /* 0x000001000200780c */ /* 0x040fe40003f06270 */
[C---:B------:R-:W-:Y:S02]  /*05e0*/  LOP3.LUT R0, R2.reuse, 0x40, RZ, 0xfc, !PT ;  /* 0x0000004002007812 */ /* 0x040fe400078efcff */
[C---:B------:R-:W-:Y:S01]  /*05f0*/  LOP3.LUT R26, R2.reuse, 0x80, RZ, 0xfc, !PT ;  /* 0x00000080021a7812 */ /* 0x040fe200078efcff */
[C---:B------:R-:W-:Y:S01]  /*0600*/  IMAD R27, R2.reuse, 0x100, R3 ;  /* 0x00000100021b7824 */ /* 0x040fe200078e0203 */
[----:B------:R-:W-:-:S02]  /*0610*/  LOP3.LUT R28, R2, 0xc0, RZ, 0xfc, !PT ;  /* 0x000000c0021c7812 */ /* 0x000fc400078efcff */
[----:B------:R-:W-:Y:S02]  /*0620*/  ISETP.GE.AND P1, PT, R0, 0x100, PT ;  /* 0x000001000000780c */ /* 0x000fe40003f26270 */
[----:B------:R-:W-:Y:S01]  /*0630*/  ISETP.GE.AND P2, PT, R26, 0x100, PT ;  /* 0x000001001a00780c */ /* 0x000fe20003f46270 */
[----:B0-----:R-:W-:Y:S01]  /*0640*/  IMAD.WIDE R22, R27, 0x4, R24 ;  /* 0x000000041b167825 */ /* 0x001fe200078e0218 */
[----:B------:R-:W-:-:S03]  /*0650*/  ISETP.GE.AND P3, PT, R28, 0x100, PT ;  /* 0x000001001c00780c */ /* 0x000fc60003f66270 */
[--C-:B------:R-:W-:Y:S02]  /*0660*/  IMAD R0, R0, 0x100, R3.reuse ;  /* 0x0000010000007824 */ /* 0x100fe400078e0203 */
[--C-:B------:R-:W-:Y:S02]  /*0670*/  IMAD R2, R26, 0x100, R3.reuse ;  /* 0x000001001a027824 */ /* 0x100fe400078e0203 */
[----:B------:R-:W-:Y:S02]  /*0680*/  IMAD R3, R28, 0x100, R3 ;  /* 0x000001001c037824 */ /* 0x000fe400078e0203 */
[----:B------:R-:W-:Y:S01]  /*0690*/  IMAD.WIDE R28, R0, 0x4, R24 ;  /* 0x00000004001c7825 */ /* 0x000fe200078e0218 */
[----:B--2---:R0:W-:Y:S03]  /*06a0*/  @!P0 STG.E.128 desc[UR6][R22.64], R16 ;  /* 0x0000001016008986 */ /* 0x0041e6000c101d06 */
[----:B-----5:R-:W-:Y:S01]  /*06b0*/  IMAD.WIDE R26, R27, 0x4, R20 ;  /* 0x000000041b1a7825 */ /* 0x020fe200078e0214 */
[----:B---3--:R-:W-:Y:S03]  /*06c0*/  @!P1 STG.E.128 desc[UR6][R28.64], R12 ;  /* 0x0000000c1c009986 */ /* 0x008fe6000c101d06 */
[----:B0-----:R-:W-:-:S04]  /*06d0*/  IMAD.WIDE R22, R2, 0x4, R24 ;  /* 0x0000000402167825 */ /* 0x001fc800078e0218 */
[----:B------:R-:W-:Y:S01]  /*06e0*/  IMAD.WIDE R24, R3, 0x4, R24 ;  /* 0x0000000403187825 */ /* 0x000fe200078e0218 */
[----:B-1----:R0:W-:Y:S04]  /*06f0*/  @!P2 STG.E.128 desc[UR6][R22.64], R8 ;  /* 0x000000081600a986 */ /* 0x0021e8000c101d06 */
[----:B----4-:R1:W-:Y:S04]  /*0700*/  @!P3 STG.E.128 desc[UR6][R24.64], R4 ;  /* 0x000000041800b986 */ /* 0x0103e8000c101d06 */
[----:B------:R2:W-:Y:S01]  /*0710*/  @!P0 STG.E.128 desc[UR6][R26.64], R16 ;  /* 0x000000101a008986 */ /* 0x0005e2000c101d06 */
[----:B0-----:R-:W-:-:S04]  /*0720*/  IMAD.WIDE R22, R0, 0x4, R20 ;  /* 0x0000000400167825 */ /* 0x001fc800078e0214 */
[--C-:B-1----:R-:W-:Y:S01]  /*0730*/  IMAD.WIDE R24, R2, 0x4, R20.reuse ;  /* 0x0000000402187825 */ /* 0x102fe200078e0214 */
[----:B------:R2:W-:Y:S04]  /*0740*/  @!P1 STG.E.128 desc[UR6][R22.64], R12 ;  /* 0x0000000c16009986 */ /* 0x0005e8000c101d06 */
[----:B------:R2:W-:Y:S01]  /*0750*/  @!P2 STG.E.128 desc[UR6][R24.64], R8 ;  /* 0x000000081800a986 */ /* 0x0005e2000c101d06 */
[----:B------:R-:W-:Y:S01]  /*0760*/  IMAD.WIDE R20, R3, 0x4, R20 ;  /* 0x0000000403147825 */ /* 0x000fe200078e0214 */
[----:B------:R-:W-:Y:S06]  /*0770*/  @P3 EXIT ;  /* 0x000000000000394d */ /* 0x000fec0003800000 */
[----:B------:R-:W-:Y:S01]  /*0780*/  STG.E.128 desc[UR6][R20.64], R4 ;  /* 0x0000000414007986 */ /* 0x000fe2000c101d06 */
[----:B------:R-:W-:Y:S05]  /*0790*/  EXIT ;  /* 0x000000000000794d */ /* 0x000fea0003800000 */
.L_x_0:
[----:B------:R-:W-:-:S00]  /*07a0*/  BRA `(.L_x_0) ;  /* 0xfffffffc00fc7947 */ /* 0x000fc0000383ffff */
[----:B------:R-:W-:-:S00]  /*07b0*/  NOP ;  /* 0x0000000000007918 */ /* 0x000fc00000000000 */
        /* <DEDUP_REMOVED lines=12> */
.L_x_1:


//--------------------- .nv.shared.triton_poi_fused_convolution_14 --------------------------
	.section	.nv.shared.triton_poi_fused_convolution_14,"aw",@nobits
	.sectionflags	@""
	.align	16
	.zero		1024


//--------------------- .nv.constant0.triton_poi_fused_convolution_14 --------------------------
	.section	.nv.constant0.triton_poi_fused_convolution_14,"a",@progbits
	.sectionflags	@""
	.align	4
.nv.constant0.triton_poi_fused_convolution_14:
	.zero		560
